	.headerflags	@"EF_CUDA_TEXMODE_UNIFIED EF_CUDA_64BIT_ADDRESS EF_CUDA_ACCELERATORS EF_CUDA_SM90 EF_CUDA_VIRTUAL_SM(EF_CUDA_SM90)"
	.elftype	@"ET_EXEC"


//--------------------- .nv.info                  --------------------------
	.section	.nv.info,"",@"SHT_CUDA_INFO"
	.align	4


	//----- nvinfo : EIATTR_REGCOUNT
	.align		4
        /*0000*/ 	.byte	0x04, 0x2f
        /*0002*/ 	.short	(.L_3 - .L_2)
	.align		4
.L_2:
        /*0004*/ 	.word	index@(triton_poi_fused__native_batch_norm_legit_no_training_relu_27)
        /*0008*/ 	.word	0x00000020


	//----- nvinfo : EIATTR_MIN_STACK_SIZE
	.align		4
.L_3:
        /*000c*/ 	.byte	0x04, 0x12
        /*000e*/ 	.short	(.L_5 - .L_4)
	.align		4
.L_4:
        /*0010*/ 	.word	index@(triton_poi_fused__native_batch_norm_legit_no_training_relu_27)
        /*0014*/ 	.word	0x00000000


	//----- nvinfo : EIATTR_FRAME_SIZE
	.align		4
.L_5:
        /*0018*/ 	.byte	0x04, 0x11
        /*001a*/ 	.short	(.L_7 - .L_6)
	.align		4
.L_6:
        /*001c*/ 	.word	index@(triton_poi_fused__native_batch_norm_legit_no_training_relu_27)
        /*0020*/ 	.word	0x00000000


	//----- nvinfo : EIATTR_MIN_STACK_SIZE
	.align		4
.L_7:
        /*0024*/ 	.byte	0x04, 0x12
        /*0026*/ 	.short	(.L_9 - .L_8)
	.align		4
.L_8:
        /*0028*/ 	.word	index@(triton_poi_fused__native_batch_norm_legit_no_training_relu_27)
        /*002c*/ 	.word	0x00000000
.L_9:


//--------------------- .nv.info.triton_poi_fused__native_batch_norm_legit_no_training_relu_27 --------------------------
	.section	.nv.info.triton_poi_fused__native_batch_norm_legit_no_training_relu_27,"",@"SHT_CUDA_INFO"
	.sectionflags	@""
	.align	4


	//----- nvinfo : EIATTR_CUDA_API_VERSION
	.align		4
        /*0000*/ 	.byte	0x04, 0x37
        /*0002*/ 	.short	(.L_11 - .L_10)
.L_10:
        /*0004*/ 	.word	0x0000007c


	//----- nvinfo : EIATTR_KPARAM_INFO
	.align		4
.L_11:
        /*0008*/ 	.byte	0x04, 0x17
        /*000a*/ 	.short	(.L_13 - .L_12)
.L_12:
        /*000c*/ 	.word	0x00000000
        /*0010*/ 	.short	0x0006
        /*0012*/ 	.short	0x0030
        /*0014*/ 	.byte	0x00, 0xf0, 0x11, 0x00


	//----- nvinfo : EIATTR_KPARAM_INFO
	.align		4
.L_13:
        /*0018*/ 	.byte	0x04, 0x17
        /*001a*/ 	.short	(.L_15 - .L_14)
.L_14:
        /*001c*/ 	.word	0x00000000
        /*0020*/ 	.short	0x0005
        /*0022*/ 	.short	0x0028
        /*0024*/ 	.byte	0x00, 0xf4, 0x21, 0x00


	//----- nvinfo : EIATTR_KPARAM_INFO
	.align		4
.L_15:
        /*0028*/ 	.byte	0x04, 0x17
        /*002a*/ 	.short	(.L_17 - .L_16)
.L_16:
        /*002c*/ 	.word	0x00000000
        /*0030*/ 	.short	0x0004
        /*0032*/ 	.short	0x0020
        /*0034*/ 	.byte	0x00, 0xf4, 0x21, 0x00


	//----- nvinfo : EIATTR_KPARAM_INFO
	.align		4
.L_17:
        /*0038*/ 	.byte	0x04, 0x17
        /*003a*/ 	.short	(.L_19 - .L_18)
.L_18:
        /*003c*/ 	.word	0x00000000
        /*0040*/ 	.short	0x0003
        /*0042*/ 	.short	0x0018
        /*0044*/ 	.byte	0x00, 0xf4, 0x21, 0x00


	//----- nvinfo : EIATTR_KPARAM_INFO
	.align		4
.L_19:
        /*0048*/ 	.byte	0x04, 0x17
        /*004a*/ 	.short	(.L_21 - .L_20)
.L_20:
        /*004c*/ 	.word	0x00000000
        /*0050*/ 	.short	0x0002
        /*0052*/ 	.short	0x0010
        /*0054*/ 	.byte	0x00, 0xf4, 0x21, 0x00


	//----- nvinfo : EIATTR_KPARAM_INFO
	.align		4
.L_21:
        /*0058*/ 	.byte	0x04, 0x17
        /*005a*/ 	.short	(.L_23 - .L_22)
.L_22:
        /*005c*/ 	.word	0x00000000
        /*0060*/ 	.short	0x0001
        /*0062*/ 	.short	0x0008
        /*0064*/ 	.byte	0x00, 0xf4, 0x21, 0x00


	//----- nvinfo : EIATTR_KPARAM_INFO
	.align		4
.L_23:
        /*0068*/ 	.byte	0x04, 0x17
        /*006a*/ 	.short	(.L_25 - .L_24)
.L_24:
        /*006c*/ 	.word	0x00000000
        /*0070*/ 	.short	0x0000
        /*0072*/ 	.short	0x0000
        /*0074*/ 	.byte	0x00, 0xf4, 0x21, 0x00


	//----- nvinfo : EIATTR_SPARSE_MMA_MASK
	.align		4
.L_25:
        /*0078*/ 	.byte	0x03, 0x50
        /*007a*/ 	.short	0x0000


	//----- nvinfo : EIATTR_MAXREG_COUNT
	.align		4
        /*007c*/ 	.byte	0x03, 0x1b
        /*007e*/ 	.short	0x00ff


	//----- nvinfo : EIATTR_EXIT_INSTR_OFFSETS
	.align		4
        /*0080*/ 	.byte	0x04, 0x1c
        /*0082*/ 	.short	(.L_27 - .L_26)


	//   ....[0]....
.L_26:
        /*0084*/ 	.word	0x00000650


	//   ....[1]....
        /*0088*/ 	.word	0x00000670


	//----- nvinfo : EIATTR_REQNTID
	.align		4
.L_27:
        /*008c*/ 	.byte	0x04, 0x10
        /*008e*/ 	.short	(.L_29 - .L_28)
.L_28:
        /*0090*/ 	.word	0x00000080
        /*0094*/ 	.word	0x00000001
        /*0098*/ 	.word	0x00000001


	//----- nvinfo : EIATTR_CBANK_PARAM_SIZE
	.align		4
.L_29:
        /*009c*/ 	.byte	0x03, 0x19
        /*009e*/ 	.short	0x0034


	//----- nvinfo : EIATTR_PARAM_CBANK
	.align		4
        /*00a0*/ 	.byte	0x04, 0x0a
        /*00a2*/ 	.short	(.L_31 - .L_30)
	.align		4
.L_30:
        /*00a4*/ 	.word	index@(.nv.constant0.triton_poi_fused__native_batch_norm_legit_no_training_relu_27)
        /*00a8*/ 	.short	0x0210
        /*00aa*/ 	.short	0x0034


	//----- nvinfo : EIATTR_SW_WAR
	.align		4
.L_31:
        /*00ac*/ 	.byte	0x04, 0x36
        /*00ae*/ 	.short	(.L_33 - .L_32)
.L_32:
        /*00b0*/ 	.word	0x00000008
.L_33:


//--------------------- .nv.callgraph             --------------------------
	.section	.nv.callgraph,"",@"SHT_CUDA_CALLGRAPH"
	.align	4
	.sectionentsize	8
	.align		4
        /*0000*/ 	.word	0x00000000
	.align		4
        /*0004*/ 	.word	0xffffffff
	.align		4
        /*0008*/ 	.word	0x00000000
	.align		4
        /*000c*/ 	.word	0xfffffffe
	.align		4
        /*0010*/ 	.word	0x00000000
	.align		4
        /*0014*/ 	.word	0xfffffffd
	.align		4
        /*0018*/ 	.word	0x00000000
	.align		4
        /*001c*/ 	.word	0xfffffffc


//--------------------- .nv.constant4             --------------------------
	.section	.nv.constant4,"a",@progbits
	.align	8
	.align		8
.nv.constant4:
        /*0000*/ 	.dword	_$_str
	.align		8
        /*0008*/ 	.dword	_$_str_$_2


//--------------------- .text.triton_poi_fused__native_batch_norm_legit_no_training_relu_27 --------------------------
	.section	.text.triton_poi_fused__native_batch_norm_legit_no_training_relu_27,"ax",@progbits
	.align	128
        .global         triton_poi_fused__native_batch_norm_legit_no_training_relu_27
        .type           triton_poi_fused__native_batch_norm_legit_no_training_relu_27,@function
        .size           triton_poi_fused__native_batch_norm_legit_no_training_relu_27,(.L_x_1 - triton_poi_fused__native_batch_norm_legit_no_training_relu_27)
        .other          triton_poi_fused__native_batch_norm_legit_no_training_relu_27,@"STO_CUDA_ENTRY STV_DEFAULT"
triton_poi_fused__native_batch_norm_legit_no_training_relu_27:
.text.triton_poi_fused__native_batch_norm_legit_no_training_relu_27:
[----:B------:R-:W0:Y:S01]  /*0000*/  LDC R1, c[0x0][0x28] ;  /* 0x00000a00ff017b82 */ /* 0x000e220000000800 */
[----:B------:R-:W1:Y:S07]  /*0010*/  S2R R0, SR_TID.X ;  /* 0x0000000000007919 */ /* 0x000e6e0000002100 */
[----:B------:R-:W2:Y:S01]  /*0020*/  LDC.64 R2, c[0x0][0x220] ;  /* 0x00008800ff027b82 */ /* 0x000ea20000000a00 */
[----:B------:R-:W-:Y:S02]  /*0030*/  CS2R R24, SRZ ;  /* 0x0000000000187805 */ /* 0x000fe4000001ff00 */
[----:B------:R-:W-:Y:S01]  /*0040*/  CS2R R26, SRZ ;  /* 0x00000000001a7805 */ /* 0x000fe2000001ff00 */
[----:B------:R-:W3:Y:S01]  /*0050*/  S2R R21, SR_CTAID.X ;  /* 0x0000000000157919 */ /* 0x000ee20000002500 */
[----:B------:R-:W-:-:S03]  /*0060*/  ULDC.64 UR4, c[0x0][0x208] ;  /* 0x0000820000047ab9 */ /* 0x000fc60000000a00 */
[----:B------:R-:W4:Y:S08]  /*0070*/  LDC.64 R22, c[0x0][0x210] ;  /* 0x00008400ff167b82 */ /* 0x000f300000000a00 */
[----:B------:R-:W5:Y:S08]  /*0080*/  LDC.64 R28, c[0x0][0x218] ;  /* 0x00008600ff1c7b82 */ /* 0x000f700000000a00 */
[----:B------:R-:W4:Y:S01]  /*0090*/  LDC.64 R14, c[0x0][0x228] ;  /* 0x00008a00ff0e7b82 */ /* 0x000f220000000a00 */
[----:B-1----:R-:W-:-:S07]  /*00a0*/  SHF.L.U32 R0, R0, 0x2, RZ ;  /* 0x0000000200007819 */ /* 0x002fce00000006ff */
[----:B------:R-:W1:Y:S01]  /*00b0*/  LDC.64 R12, c[0x0][0x230] ;  /* 0x00008c00ff0c7b82 */ /* 0x000e620000000a00 */
[----:B---3--:R-:W-:Y:S02]  /*00c0*/  SHF.R.S32.HI R4, RZ, 0x16, R21 ;  /* 0x00000016ff047819 */ /* 0x008fe40000011415 */
[----:B------:R-:W-:Y:S02]  /*00d0*/  LOP3.LUT R0, R0, 0x1fc, RZ, 0xc0, !PT ;  /* 0x000001fc00007812 */ /* 0x000fe400078ec0ff */
[----:B------:R-:W-:Y:S02]  /*00e0*/  SGXT R4, R4, 0x1 ;  /* 0x000000010404781a */ /* 0x000fe40000000200 */
[----:B------:R-:W-:-:S04]  /*00f0*/  LEA R21, R21, R0, 0x9 ;  /* 0x0000000015157211 */ /* 0x000fc800078e48ff */
[----:B------:R-:W-:Y:S02]  /*0100*/  LEA.HI R4, R4, R21, RZ, 0x6 ;  /* 0x0000001504047211 */ /* 0x000fe400078f30ff */
[----:B------:R-:W-:Y:S02]  /*0110*/  ISETP.GE.AND P0, PT, R21, 0xa900, PT ;  /* 0x0000a9001500780c */ /* 0x000fe40003f06270 */
[----:B------:R-:W-:-:S04]  /*0120*/  LOP3.LUT R0, R4, 0xffffffc0, RZ, 0xc0, !PT ;  /* 0xffffffc004007812 */ /* 0x000fc800078ec0ff */
[----:B------:R-:W-:-:S05]  /*0130*/  IADD3 R0, R21, -R0, RZ ;  /* 0x8000000015007210 */ /* 0x000fca0007ffe0ff */
[----:B--2---:R-:W-:-:S05]  /*0140*/  IMAD.WIDE R2, R0, 0x4, R2 ;  /* 0x0000000400027825 */ /* 0x004fca00078e0202 */
[----:B------:R2:W3:Y:S01]  /*0150*/  @!P0 LDG.E.EL.128 R24, desc[UR4][R2.64] ;  /* 0x0000000402188981 */ /* 0x0004e2000c2e1d00 */
[----:B------:R-:W-:Y:S02]  /*0160*/  CS2R R4, SRZ ;  /* 0x0000000000047805 */ /* 0x000fe4000001ff00 */
[----:B------:R-:W-:Y:S02]  /*0170*/  CS2R R6, SRZ ;  /* 0x0000000000067805 */ /* 0x000fe4000001ff00 */
[----:B------:R-:W-:Y:S02]  /*0180*/  CS2R R8, SRZ ;  /* 0x0000000000087805 */ /* 0x000fe4000001ff00 */
[----:B------:R-:W-:Y:S01]  /*0190*/  CS2R R10, SRZ ;  /* 0x00000000000a7805 */ /* 0x000fe2000001ff00 */
[----:B----4-:R-:W-:-:S04]  /*01a0*/  IMAD.WIDE R22, R21, 0x4, R22 ;  /* 0x0000000415167825 */ /* 0x010fc800078e0216 */
[C---:B-----5:R-:W-:Y:S01]  /*01b0*/  IMAD.WIDE R28, R0.reuse, 0x4, R28 ;  /* 0x00000004001c7825 */ /* 0x060fe200078e021c */
[----:B------:R1:W4:Y:S04]  /*01c0*/  @!P0 LDG.E.128 R4, desc[UR4][R22.64] ;  /* 0x0000000416048981 */ /* 0x000328000c1e1d00 */
[----:B------:R-:W4:Y:S01]  /*01d0*/  @!P0 LDG.E.EL.128 R8, desc[UR4][R28.64] ;  /* 0x000000041c088981 */ /* 0x000f22000c2e1d00 */
[C---:B0-2---:R-:W-:Y:S01]  /*01e0*/  IMAD.WIDE R2, R0.reuse, 0x4, R14 ;  /* 0x0000000400027825 */ /* 0x045fe200078e020e */
[----:B------:R-:W-:Y:S02]  /*01f0*/  CS2R R14, SRZ ;  /* 0x00000000000e7805 */ /* 0x000fe4000001ff00 */
[----:B------:R-:W-:Y:S02]  /*0200*/  CS2R R16, SRZ ;  /* 0x0000000000107805 */ /* 0x000fe4000001ff00 */
[----:B------:R-:W-:Y:S01]  /*0210*/  CS2R R18, SRZ ;  /* 0x0000000000127805 */ /* 0x000fe2000001ff00 */
[----:B-1----:R-:W-:Y:S01]  /*0220*/  IMAD.WIDE R22, R0, 0x4, R12 ;  /* 0x0000000400167825 */ /* 0x002fe200078e020c */
[----:B------:R-:W-:-:S04]  /*0230*/  CS2R R12, SRZ ;  /* 0x00000000000c7805 */ /* 0x000fc8000001ff00 */
[----:B------:R0:W2:Y:S04]  /*0240*/  @!P0 LDG.E.EL.128 R16, desc[UR4][R22.64] ;  /* 0x0000000416108981 */ /* 0x0000a8000c2e1d00 */
[----:B------:R1:W2:Y:S01]  /*0250*/  @!P0 LDG.E.EL.128 R12, desc[UR4][R2.64] ;  /* 0x00000004020c8981 */ /* 0x0002a2000c2e1d00 */
[----:B0-----:R-:W-:Y:S01]  /*0260*/  HFMA2.MMA R22, -RZ, RZ, 1.625, 0 ;  /* 0x3e800000ff167435 */ /* 0x001fe200000001ff */
[----:B-1----:R-:W0:Y:S02]  /*0270*/  LDC.64 R2, c[0x0][0x238] ;  /* 0x00008e00ff027b82 */ /* 0x002e240000000a00 */
[----:B0-----:R-:W-:-:S04]  /*0280*/  IMAD.WIDE R2, R21, 0x4, R2 ;  /* 0x0000000415027825 */ /* 0x001fc800078e0202 */
[----:B---3--:R-:W-:Y:S01]  /*0290*/  FADD R25, R25, 0.0010000000474974513054 ;  /* 0x3a83126f19197421 */ /* 0x008fe20000000000 */
[----:B------:R-:W-:-:S03]  /*02a0*/  FADD R26, R26, 0.0010000000474974513054 ;  /* 0x3a83126f1a1a7421 */ /* 0x000fc60000000000 */
[----:B------:R-:W0:Y:S01]  /*02b0*/  MUFU.SQRT R28, R25 ;  /* 0x00000019001c7308 */ /* 0x000e220000002000 */
[----:B------:R-:W-:Y:S01]  /*02c0*/  FADD R24, R24, 0.0010000000474974513054 ;  /* 0x3a83126f18187421 */ /* 0x000fe20000000000 */
[----:B------:R-:W-:-:S06]  /*02d0*/  FADD R27, R27, 0.0010000000474974513054 ;  /* 0x3a83126f1b1b7421 */ /* 0x000fcc0000000000 */
[----:B------:R-:W1:Y:S08]  /*02e0*/  MUFU.SQRT R26, R26 ;  /* 0x0000001a001a7308 */ /* 0x000e700000002000 */
[----:B------:R-:W3:Y:S01]  /*02f0*/  MUFU.SQRT R23, R24 ;  /* 0x0000001800177308 */ /* 0x000ee20000002000 */
[----:B0-----:R-:W-:-:S07]  /*0300*/  FSETP.GT.AND P6, PT, R28, 8.50705917302346158658e+37, PT ;  /* 0x7e8000001c00780b */ /* 0x001fce0003fc4000 */
[----:B------:R-:W0:Y:S01]  /*0310*/  MUFU.SQRT R29, R27 ;  /* 0x0000001b001d7308 */ /* 0x000e220000002000 */
[----:B-1----:R-:W-:Y:S02]  /*0320*/  FSETP.GT.AND P2, PT, R26, 8.50705917302346158658e+37, PT ;  /* 0x7e8000001a00780b */ /* 0x002fe40003f44000 */
[----:B------:R-:W-:Y:S02]  /*0330*/  FSETP.GEU.AND P4, PT, R28, 1.175494350822287508e-38, PT ;  /* 0x008000001c00780b */ /* 0x000fe40003f8e000 */
[----:B------:R-:W-:Y:S01]  /*0340*/  FSEL R0, R22, 1, P6 ;  /* 0x3f80000016007808 */ /* 0x000fe20003000000 */
[----:B------:R-:W-:Y:S01]  /*0350*/  @P6 FMUL R28, R28, 0.25 ;  /* 0x3e8000001c1c6820 */ /* 0x000fe20000400000 */
[C---:B---3--:R-:W-:Y:S02]  /*0360*/  FSETP.GT.AND P1, PT, R23.reuse, 8.50705917302346158658e+37, PT ;  /* 0x7e8000001700780b */ /* 0x048fe40003f24000 */
[----:B------:R-:W-:Y:S02]  /*0370*/  FSETP.GEU.AND P3, PT, R23, 1.175494350822287508e-38, PT ;  /* 0x008000001700780b */ /* 0x000fe40003f6e000 */
[----:B------:R-:W-:-:S02]  /*0380*/  FSETP.GEU.AND P5, PT, R26, 1.175494350822287508e-38, PT ;  /* 0x008000001a00780b */ /* 0x000fc40003fae000 */
[C---:B0-----:R-:W-:Y:S01]  /*0390*/  FSETP.GT.AND P6, PT, R29.reuse, 8.50705917302346158658e+37, PT ;  /* 0x7e8000001d00780b */ /* 0x041fe20003fc4000 */
[----:B------:R-:W-:Y:S01]  /*03a0*/  @P2 FMUL R26, R26, 0.25 ;  /* 0x3e8000001a1a2820 */ /* 0x000fe20000400000 */
[----:B------:R-:W-:Y:S02]  /*03b0*/  FSEL R20, R22, 1, P2 ;  /* 0x3f80000016147808 */ /* 0x000fe40001000000 */
[----:B------:R-:W-:-:S03]  /*03c0*/  FSETP.GEU.AND P2, PT, R29, 1.175494350822287508e-38, PT ;  /* 0x008000001d00780b */ /* 0x000fc60003f4e000 */
[----:B------:R-:W-:Y:S01]  /*03d0*/  @P1 FMUL R23, R23, 0.25 ;  /* 0x3e80000017171820 */ /* 0x000fe20000400000 */
[----:B------:R-:W-:-:S03]  /*03e0*/  @!P4 FMUL R28, R28, 16777216 ;  /* 0x4b8000001c1cc820 */ /* 0x000fc60000400000 */
[----:B------:R-:W-:Y:S02]  /*03f0*/  @!P3 FMUL R23, R23, 16777216 ;  /* 0x4b8000001717b820 */ /* 0x000fe40000400000 */
[----:B------:R-:W-:Y:S01]  /*0400*/  @P6 FMUL R29, R29, 0.25 ;  /* 0x3e8000001d1d6820 */ /* 0x000fe20000400000 */
[----:B------:R-:W-:-:S03]  /*0410*/  @!P5 FMUL R26, R26, 16777216 ;  /* 0x4b8000001a1ad820 */ /* 0x000fc60000400000 */
[----:B------:R-:W-:Y:S01]  /*0420*/  @!P2 FMUL R29, R29, 16777216 ;  /* 0x4b8000001d1da820 */ /* 0x000fe20000400000 */
[----:B------:R-:W-:Y:S01]  /*0430*/  MUFU.RCP R23, R23 ;  /* 0x0000001700177308 */ /* 0x000fe20000001000 */
[----:B----4-:R-:W-:Y:S01]  /*0440*/  FADD R5, -R9, R5 ;  /* 0x0000000509057221 */ /* 0x010fe20000000100 */
[----:B------:R-:W-:-:S06]  /*0450*/  FSEL R9, R22, 1, P6 ;  /* 0x3f80000016097808 */ /* 0x000fcc0003000000 */
[----:B------:R-:W-:Y:S01]  /*0460*/  MUFU.RCP R25, R26 ;  /* 0x0000001a00197308 */ /* 0x000fe20000001000 */
[----:B------:R-:W-:-:S07]  /*0470*/  FSEL R22, R22, 1, P1 ;  /* 0x3f80000016167808 */ /* 0x000fce0000800000 */
[----:B------:R-:W0:Y:S08]  /*0480*/  MUFU.RCP R24, R29 ;  /* 0x0000001d00187308 */ /* 0x000e300000001000 */
[----:B------:R-:W1:Y:S01]  /*0490*/  MUFU.RCP R27, R28 ;  /* 0x0000001c001b7308 */ /* 0x000e620000001000 */
[----:B------:R-:W-:Y:S01]  /*04a0*/  @!P2 FMUL R9, R9, 16777216 ;  /* 0x4b8000000909a820 */ /* 0x000fe20000400000 */
[----:B------:R-:W-:Y:S01]  /*04b0*/  @!P5 FMUL R20, R20, 16777216 ;  /* 0x4b8000001414d820 */ /* 0x000fe20000400000 */
[----:B------:R-:W-:Y:S01]  /*04c0*/  @!P4 FMUL R0, R0, 16777216 ;  /* 0x4b8000000000c820 */ /* 0x000fe20000400000 */
[----:B------:R-:W-:Y:S01]  /*04d0*/  @!P3 FMUL R22, R22, 16777216 ;  /* 0x4b8000001616b820 */ /* 0x000fe20000400000 */
[----:B------:R-:W-:Y:S01]  /*04e0*/  FADD R4, -R8, R4 ;  /* 0x0000000408047221 */ /* 0x000fe20000000100 */
[----:B------:R-:W-:Y:S01]  /*04f0*/  FADD R6, -R10, R6 ;  /* 0x000000060a067221 */ /* 0x000fe20000000100 */
[----:B------:R-:W-:Y:S01]  /*0500*/  FADD R7, -R11, R7 ;  /* 0x000000070b077221 */ /* 0x000fe20000000100 */
[----:B0-----:R-:W-:Y:S01]  /*0510*/  FMUL R24, R24, R9 ;  /* 0x0000000918187220 */ /* 0x001fe20000400000 */
[----:B------:R-:W-:Y:S01]  /*0520*/  FMUL R25, R25, R20 ;  /* 0x0000001419197220 */ /* 0x000fe20000400000 */
[----:B------:R-:W-:Y:S01]  /*0530*/  FMUL R23, R23, R22 ;  /* 0x0000001617177220 */ /* 0x000fe20000400000 */
[----:B-1----:R-:W-:Y:S01]  /*0540*/  FMUL R0, R27, R0 ;  /* 0x000000001b007220 */ /* 0x002fe20000400000 */
[----:B------:R-:W-:Y:S01]  /*0550*/  FMUL R24, R24, R7 ;  /* 0x0000000718187220 */ /* 0x000fe20000400000 */
[----:B------:R-:W-:Y:S01]  /*0560*/  FMUL R25, R25, R6 ;  /* 0x0000000619197220 */ /* 0x000fe20000400000 */
[----:B------:R-:W-:Y:S01]  /*0570*/  FMUL R23, R23, R4 ;  /* 0x0000000417177220 */ /* 0x000fe20000400000 */
[----:B------:R-:W-:Y:S01]  /*0580*/  FMUL R0, R0, R5 ;  /* 0x0000000500007220 */ /* 0x000fe20000400000 */
[----:B--2---:R-:W-:Y:S01]  /*0590*/  FFMA R15, R24, R15, R19 ;  /* 0x0000000f180f7223 */ /* 0x004fe20000000013 */
[----:B------:R-:W-:Y:S01]  /*05a0*/  FFMA R14, R25, R14, R18 ;  /* 0x0000000e190e7223 */ /* 0x000fe20000000012 */
[----:B------:R-:W-:Y:S01]  /*05b0*/  FFMA R12, R23, R12, R16 ;  /* 0x0000000c170c7223 */ /* 0x000fe20000000010 */
[----:B------:R-:W-:-:S02]  /*05c0*/  FFMA R0, R0, R13, R17 ;  /* 0x0000000d00007223 */ /* 0x000fc40000000011 */
[C---:B------:R-:W-:Y:S02]  /*05d0*/  FSETP.GEU.AND P1, PT, R15.reuse, RZ, PT ;  /* 0x000000ff0f00720b */ /* 0x040fe40003f2e000 */
[----:B------:R-:W-:Y:S02]  /*05e0*/  FSETP.GEU.AND P2, PT, R14, RZ, PT ;  /* 0x000000ff0e00720b */ /* 0x000fe40003f4e000 */
[----:B------:R-:W-:Y:S02]  /*05f0*/  FSETP.GEU.AND P3, PT, R0, RZ, PT ;  /* 0x000000ff0000720b */ /* 0x000fe40003f6e000 */
[----:B------:R-:W-:Y:S02]  /*0600*/  FSETP.GEU.AND P4, PT, R12, RZ, PT ;  /* 0x000000ff0c00720b */ /* 0x000fe40003f8e000 */
[----:B------:R-:W-:Y:S02]  /*0610*/  SEL R15, R15, RZ, P1 ;  /* 0x000000ff0f0f7207 */ /* 0x000fe40000800000 */
[----:B------:R-:W-:-:S02]  /*0620*/  SEL R14, R14, RZ, P2 ;  /* 0x000000ff0e0e7207 */ /* 0x000fc40001000000 */
[----:B------:R-:W-:Y:S02]  /*0630*/  SEL R13, R0, RZ, P3 ;  /* 0x000000ff000d7207 */ /* 0x000fe40001800000 */
[----:B------:R-:W-:Y:S01]  /*0640*/  SEL R12, R12, RZ, P4 ;  /* 0x000000ff0c0c7207 */ /* 0x000fe20002000000 */
[----:B------:R-:W-:Y:S06]  /*0650*/  @P0 EXIT ;  /* 0x000000000000094d */ /* 0x000fec0003800000 */
[----:B------:R-:W-:Y:S01]  /*0660*/  STG.E.128 desc[UR4][R2.64], R12 ;  /* 0x0000000c02007986 */ /* 0x000fe2000c101d04 */
[----:B------:R-:W-:Y:S05]  /*0670*/  EXIT ;  /* 0x000000000000794d */ /* 0x000fea0003800000 */
.L_x_0:
[----:B------:R-:W-:-:S00]  /*0680*/  BRA `(.L_x_0) ;  /* 0xfffffffc00fc7947 */ /* 0x000fc0000383ffff */
[----:B------:R-:W-:-:S00]  /*0690*/  NOP ;  /* 0x0000000000007918 */ /* 0x000fc00000000000 */
        /* <DEDUP_REMOVED lines=14> */
.L_x_1:


//--------------------- .nv.global.init           --------------------------
	.section	.nv.global.init,"aw",@progbits
.nv.global.init:
	.type		_$_str,@object
	.size		_$_str,(_$_str_$_2 - _$_str)
_$_str:
        /*0000*/ 	.byte	0x5f, 0x5f, 0x43, 0x55, 0x44, 0x41, 0x5f, 0x46, 0x54, 0x5a, 0x00
	.type		_$_str_$_2,@object
	.size		_$_str_$_2,(.L_1 - _$_str_$_2)
_$_str_$_2:
        /*000b*/ 	.byte	0x5f, 0x5f, 0x43, 0x55, 0x44, 0x41, 0x5f, 0x50, 0x52, 0x45, 0x43, 0x5f, 0x53, 0x51, 0x52, 0x54
        /*001b*/ 	.byte	0x00
.L_1:


//--------------------- .nv.constant0.triton_poi_fused__native_batch_norm_legit_no_training_relu_27 --------------------------
	.section	.nv.constant0.triton_poi_fused__native_batch_norm_legit_no_training_relu_27,"a",@progbits
	.sectionflags	@""
	.align	4
.nv.constant0.triton_poi_fused__native_batch_norm_legit_no_training_relu_27:
	.zero		580
